	.headerflags	@"EF_CUDA_TEXMODE_UNIFIED EF_CUDA_64BIT_ADDRESS EF_CUDA_ACCELERATORS EF_CUDA_SM90 EF_CUDA_VIRTUAL_SM(EF_CUDA_SM90)"
	.elftype	@"ET_EXEC"


//--------------------- .nv.info                  --------------------------
	.section	.nv.info,"",@"SHT_CUDA_INFO"
	.align	4


	//----- nvinfo : EIATTR_REGCOUNT
	.align		4
        /*0000*/ 	.byte	0x04, 0x2f
        /*0002*/ 	.short	(.L_3 - .L_2)
	.align		4
.L_2:
        /*0004*/ 	.word	index@(triton_poi_fused__native_batch_norm_legit_no_training_relu_13)
        /*0008*/ 	.word	0x00000018


	//----- nvinfo : EIATTR_MIN_STACK_SIZE
	.align		4
.L_3:
        /*000c*/ 	.byte	0x04, 0x12
        /*000e*/ 	.short	(.L_5 - .L_4)
	.align		4
.L_4:
        /*0010*/ 	.word	index@(triton_poi_fused__native_batch_norm_legit_no_training_relu_13)
        /*0014*/ 	.word	0x00000000


	//----- nvinfo : EIATTR_FRAME_SIZE
	.align		4
.L_5:
        /*0018*/ 	.byte	0x04, 0x11
        /*001a*/ 	.short	(.L_7 - .L_6)
	.align		4
.L_6:
        /*001c*/ 	.word	index@(triton_poi_fused__native_batch_norm_legit_no_training_relu_13)
        /*0020*/ 	.word	0x00000000


	//----- nvinfo : EIATTR_MIN_STACK_SIZE
	.align		4
.L_7:
        /*0024*/ 	.byte	0x04, 0x12
        /*0026*/ 	.short	(.L_9 - .L_8)
	.align		4
.L_8:
        /*0028*/ 	.word	index@(triton_poi_fused__native_batch_norm_legit_no_training_relu_13)
        /*002c*/ 	.word	0x00000000
.L_9:


//--------------------- .nv.info.triton_poi_fused__native_batch_norm_legit_no_training_relu_13 --------------------------
	.section	.nv.info.triton_poi_fused__native_batch_norm_legit_no_training_relu_13,"",@"SHT_CUDA_INFO"
	.sectionflags	@""
	.align	4


	//----- nvinfo : EIATTR_CUDA_API_VERSION
	.align		4
        /*0000*/ 	.byte	0x04, 0x37
        /*0002*/ 	.short	(.L_11 - .L_10)
.L_10:
        /*0004*/ 	.word	0x0000007c


	//----- nvinfo : EIATTR_KPARAM_INFO
	.align		4
.L_11:
        /*0008*/ 	.byte	0x04, 0x17
        /*000a*/ 	.short	(.L_13 - .L_12)
.L_12:
        /*000c*/ 	.word	0x00000000
        /*0010*/ 	.short	0x0007
        /*0012*/ 	.short	0x0034
        /*0014*/ 	.byte	0x00, 0xf0, 0x11, 0x00


	//----- nvinfo : EIATTR_KPARAM_INFO
	.align		4
.L_13:
        /*0018*/ 	.byte	0x04, 0x17
        /*001a*/ 	.short	(.L_15 - .L_14)
.L_14:
        /*001c*/ 	.word	0x00000000
        /*0020*/ 	.short	0x0006
        /*0022*/ 	.short	0x0030
        /*0024*/ 	.byte	0x00, 0xf0, 0x11, 0x00


	//----- nvinfo : EIATTR_KPARAM_INFO
	.align		4
.L_15:
        /*0028*/ 	.byte	0x04, 0x17
        /*002a*/ 	.short	(.L_17 - .L_16)
.L_16:
        /*002c*/ 	.word	0x00000000
        /*0030*/ 	.short	0x0005
        /*0032*/ 	.short	0x0028
        /*0034*/ 	.byte	0x00, 0xf4, 0x21, 0x00


	//----- nvinfo : EIATTR_KPARAM_INFO
	.align		4
.L_17:
        /*0038*/ 	.byte	0x04, 0x17
        /*003a*/ 	.short	(.L_19 - .L_18)
.L_18:
        /*003c*/ 	.word	0x00000000
        /*0040*/ 	.short	0x0004
        /*0042*/ 	.short	0x0020
        /*0044*/ 	.byte	0x00, 0xf4, 0x21, 0x00


	//----- nvinfo : EIATTR_KPARAM_INFO
	.align		4
.L_19:
        /*0048*/ 	.byte	0x04, 0x17
        /*004a*/ 	.short	(.L_21 - .L_20)
.L_20:
        /*004c*/ 	.word	0x00000000
        /*0050*/ 	.short	0x0003
        /*0052*/ 	.short	0x0018
        /*0054*/ 	.byte	0x00, 0xf4, 0x21, 0x00


	//----- nvinfo : EIATTR_KPARAM_INFO
	.align		4
.L_21:
        /*0058*/ 	.byte	0x04, 0x17
        /*005a*/ 	.short	(.L_23 - .L_22)
.L_22:
        /*005c*/ 	.word	0x00000000
        /*0060*/ 	.short	0x0002
        /*0062*/ 	.short	0x0010
        /*0064*/ 	.byte	0x00, 0xf4, 0x21, 0x00


	//----- nvinfo : EIATTR_KPARAM_INFO
	.align		4
.L_23:
        /*0068*/ 	.byte	0x04, 0x17
        /*006a*/ 	.short	(.L_25 - .L_24)
.L_24:
        /*006c*/ 	.word	0x00000000
        /*0070*/ 	.short	0x0001
        /*0072*/ 	.short	0x0008
        /*0074*/ 	.byte	0x00, 0xf4, 0x21, 0x00


	//----- nvinfo : EIATTR_KPARAM_INFO
	.align		4
.L_25:
        /*0078*/ 	.byte	0x04, 0x17
        /*007a*/ 	.short	(.L_27 - .L_26)
.L_26:
        /*007c*/ 	.word	0x00000000
        /*0080*/ 	.short	0x0000
        /*0082*/ 	.short	0x0000
        /*0084*/ 	.byte	0x00, 0xf4, 0x21, 0x00


	//----- nvinfo : EIATTR_SPARSE_MMA_MASK
	.align		4
.L_27:
        /*0088*/ 	.byte	0x03, 0x50
        /*008a*/ 	.short	0x0000


	//----- nvinfo : EIATTR_MAXREG_COUNT
	.align		4
        /*008c*/ 	.byte	0x03, 0x1b
        /*008e*/ 	.short	0x00ff


	//----- nvinfo : EIATTR_EXIT_INSTR_OFFSETS
	.align		4
        /*0090*/ 	.byte	0x04, 0x1c
        /*0092*/ 	.short	(.L_29 - .L_28)


	//   ....[0]....
.L_28:
        /*0094*/ 	.word	0x00000420


	//   ....[1]....
        /*0098*/ 	.word	0x00000440


	//----- nvinfo : EIATTR_REQNTID
	.align		4
.L_29:
        /*009c*/ 	.byte	0x04, 0x10
        /*009e*/ 	.short	(.L_31 - .L_30)
.L_30:
        /*00a0*/ 	.word	0x00000080
        /*00a4*/ 	.word	0x00000001
        /*00a8*/ 	.word	0x00000001


	//----- nvinfo : EIATTR_CBANK_PARAM_SIZE
	.align		4
.L_31:
        /*00ac*/ 	.byte	0x03, 0x19
        /*00ae*/ 	.short	0x0038


	//----- nvinfo : EIATTR_PARAM_CBANK
	.align		4
        /*00b0*/ 	.byte	0x04, 0x0a
        /*00b2*/ 	.short	(.L_33 - .L_32)
	.align		4
.L_32:
        /*00b4*/ 	.word	index@(.nv.constant0.triton_poi_fused__native_batch_norm_legit_no_training_relu_13)
        /*00b8*/ 	.short	0x0210
        /*00ba*/ 	.short	0x0038


	//----- nvinfo : EIATTR_SW_WAR
	.align		4
.L_33:
        /*00bc*/ 	.byte	0x04, 0x36
        /*00be*/ 	.short	(.L_35 - .L_34)
.L_34:
        /*00c0*/ 	.word	0x00000008
.L_35:


//--------------------- .nv.callgraph             --------------------------
	.section	.nv.callgraph,"",@"SHT_CUDA_CALLGRAPH"
	.align	4
	.sectionentsize	8
	.align		4
        /*0000*/ 	.word	0x00000000
	.align		4
        /*0004*/ 	.word	0xffffffff
	.align		4
        /*0008*/ 	.word	0x00000000
	.align		4
        /*000c*/ 	.word	0xfffffffe
	.align		4
        /*0010*/ 	.word	0x00000000
	.align		4
        /*0014*/ 	.word	0xfffffffd
	.align		4
        /*0018*/ 	.word	0x00000000
	.align		4
        /*001c*/ 	.word	0xfffffffc


//--------------------- .nv.constant4             --------------------------
	.section	.nv.constant4,"a",@progbits
	.align	8
	.align		8
.nv.constant4:
        /*0000*/ 	.dword	_$_str
	.align		8
        /*0008*/ 	.dword	_$_str_$_2


//--------------------- .text.triton_poi_fused__native_batch_norm_legit_no_training_relu_13 --------------------------
	.section	.text.triton_poi_fused__native_batch_norm_legit_no_training_relu_13,"ax",@progbits
	.align	128
        .global         triton_poi_fused__native_batch_norm_legit_no_training_relu_13
        .type           triton_poi_fused__native_batch_norm_legit_no_training_relu_13,@function
        .size           triton_poi_fused__native_batch_norm_legit_no_training_relu_13,(.L_x_1 - triton_poi_fused__native_batch_norm_legit_no_training_relu_13)
        .other          triton_poi_fused__native_batch_norm_legit_no_training_relu_13,@"STO_CUDA_ENTRY STV_DEFAULT"
triton_poi_fused__native_batch_norm_legit_no_training_relu_13:
.text.triton_poi_fused__native_batch_norm_legit_no_training_relu_13:
[----:B------:R-:W0:Y:S01]  /*0000*/  LDC R1, c[0x0][0x28] ;  /* 0x00000a00ff017b82 */ /* 0x000e220000000800 */
[----:B------:R-:W1:Y:S07]  /*0010*/  S2R R16, SR_CTAID.Y ;  /* 0x0000000000107919 */ /* 0x000e6e0000002600 */
[----:B------:R-:W2:Y:S01]  /*0020*/  LDC.64 R14, c[0x0][0x220] ;  /* 0x00008800ff0e7b82 */ /* 0x000ea20000000a00 */
[----:B------:R-:W-:Y:S01]  /*0030*/  ULDC.64 UR4, c[0x0][0x208] ;  /* 0x0000820000047ab9 */ /* 0x000fe20000000a00 */
[----:B------:R-:W3:Y:S01]  /*0040*/  S2R R2, SR_TID.X ;  /* 0x0000000000027919 */ /* 0x000ee20000002100 */
[----:B------:R-:W4:Y:S05]  /*0050*/  S2R R3, SR_CTAID.X ;  /* 0x0000000000037919 */ /* 0x000f2a0000002500 */
[----:B------:R-:W5:Y:S08]  /*0060*/  LDC.64 R12, c[0x0][0x210] ;  /* 0x00008400ff0c7b82 */ /* 0x000f700000000a00 */
[----:B------:R-:W4:Y:S08]  /*0070*/  LDC.64 R8, c[0x0][0x218] ;  /* 0x00008600ff087b82 */ /* 0x000f300000000a00 */
[----:B------:R-:W5:Y:S01]  /*0080*/  LDC.64 R4, c[0x0][0x230] ;  /* 0x00008c00ff047b82 */ /* 0x000f620000000a00 */
[----:B-1----:R-:W-:-:S02]  /*0090*/  SHF.R.S32.HI R0, RZ, 0x1f, R16 ;  /* 0x0000001fff007819 */ /* 0x002fc40000011410 */
[----:B------:R-:W-:Y:S02]  /*00a0*/  ISETP.GE.AND P1, PT, R16, 0x40, PT ;  /* 0x000000401000780c */ /* 0x000fe40003f26270 */
[----:B------:R-:W-:Y:S01]  /*00b0*/  LEA.HI R6, R0, R16, RZ, 0x4 ;  /* 0x0000001000067211 */ /* 0x000fe200078f20ff */
[----:B------:R-:W-:-:S03]  /*00c0*/  IMAD.MOV.U32 R0, RZ, RZ, RZ ;  /* 0x000000ffff007224 */ /* 0x000fc600078e00ff */
[----:B------:R-:W-:-:S04]  /*00d0*/  LOP3.LUT R7, R6, 0xfffffff0, RZ, 0xc0, !PT ;  /* 0xfffffff006077812 */ /* 0x000fc800078ec0ff */
[----:B------:R-:W-:-:S05]  /*00e0*/  IADD3 R7, -R7, R16, RZ ;  /* 0x0000001007077210 */ /* 0x000fca0007ffe1ff */
[----:B--2---:R-:W-:-:S05]  /*00f0*/  IMAD.WIDE R14, R7, 0x4, R14 ;  /* 0x00000004070e7825 */ /* 0x004fca00078e020e */
[----:B------:R5:W2:Y:S01]  /*0100*/  @!P1 LDG.E.EL R0, desc[UR4][R14.64] ;  /* 0x000000040e009981 */ /* 0x000aa2000c2e1900 */
[----:B---3--:R-:W-:Y:S01]  /*0110*/  SHF.L.U32 R2, R2, 0x1, RZ ;  /* 0x0000000102027819 */ /* 0x008fe200000006ff */
[----:B0---4-:R-:W-:Y:S01]  /*0120*/  IMAD.WIDE R20, R7, 0x4, R8 ;  /* 0x0000000407147825 */ /* 0x011fe200078e0208 */
[----:B------:R-:W-:Y:S02]  /*0130*/  SHF.R.S32.HI R6, RZ, 0x4, R6 ;  /* 0x00000004ff067819 */ /* 0x000fe40000011406 */
[----:B------:R-:W-:Y:S02]  /*0140*/  LOP3.LUT R2, R2, 0xfe, RZ, 0xc0, !PT ;  /* 0x000000fe02027812 */ /* 0x000fe400078ec0ff */
[----:B------:R-:W-:-:S03]  /*0150*/  LEA R11, R6, R7, 0xc ;  /* 0x00000007060b7211 */ /* 0x000fc600078e60ff */
[----:B------:R-:W-:Y:S02]  /*0160*/  IMAD R10, R3, 0x100, R2 ;  /* 0x00000100030a7824 */ /* 0x000fe400078e0202 */
[----:B------:R-:W0:Y:S02]  /*0170*/  LDC.64 R2, c[0x0][0x228] ;  /* 0x00008a00ff027b82 */ /* 0x000e240000000a00 */
[C---:B------:R-:W-:Y:S01]  /*0180*/  IMAD R11, R10.reuse, 0x10, R11 ;  /* 0x000000100a0b7824 */ /* 0x040fe200078e020b */
[----:B------:R-:W-:-:S03]  /*0190*/  ISETP.GE.AND P0, PT, R10, 0x100, PT ;  /* 0x000001000a00780c */ /* 0x000fc60003f06270 */
[--C-:B-----5:R-:W-:Y:S01]  /*01a0*/  IMAD.WIDE R14, R11, 0x4, R12.reuse ;  /* 0x000000040b0e7825 */ /* 0x120fe200078e020c */
[----:B------:R-:W-:Y:S02]  /*01b0*/  IADD3 R19, R11, 0x10, RZ ;  /* 0x000000100b137810 */ /* 0x000fe40007ffe0ff */
[----:B------:R-:W-:Y:S01]  /*01c0*/  ISETP.LT.AND P0, PT, R16, 0x40, !P0 ;  /* 0x000000401000780c */ /* 0x000fe20004701270 */
[----:B------:R-:W-:Y:S01]  /*01d0*/  IMAD.MOV.U32 R16, RZ, RZ, RZ ;  /* 0x000000ffff107224 */ /* 0x000fe200078e00ff */
[----:B------:R-:W-:Y:S01]  /*01e0*/  MOV R11, RZ ;  /* 0x000000ff000b7202 */ /* 0x000fe20000000f00 */
[----:B------:R-:W-:Y:S01]  /*01f0*/  IMAD.WIDE R18, R19, 0x4, R12 ;  /* 0x0000000413127825 */ /* 0x000fe200078e020c */
[----:B------:R-:W-:Y:S01]  /*0200*/  HFMA2.MMA R12, -RZ, RZ, 0, 0 ;  /* 0x00000000ff0c7435 */ /* 0x000fe200000001ff */
[----:B------:R-:W-:-:S03]  /*0210*/  CS2R R8, SRZ ;  /* 0x0000000000087805 */ /* 0x000fc6000001ff00 */
[----:B------:R-:W3:Y:S01]  /*0220*/  @!P1 LDG.E.EL R11, desc[UR4][R20.64] ;  /* 0x00000004140b9981 */ /* 0x000ee2000c2e1900 */
[----:B------:R-:W-:-:S04]  /*0230*/  IMAD.WIDE R4, R7, 0x4, R4 ;  /* 0x0000000407047825 */ /* 0x000fc800078e0204 */
[----:B------:R1:W3:Y:S04]  /*0240*/  @P0 LDG.E.EL R16, desc[UR4][R14.64] ;  /* 0x000000040e100981 */ /* 0x0002e8000c2e1900 */
[----:B------:R-:W4:Y:S01]  /*0250*/  @P0 LDG.E.EL R12, desc[UR4][R18.64] ;  /* 0x00000004120c0981 */ /* 0x000f22000c2e1900 */
[----:B0-----:R-:W-:-:S03]  /*0260*/  IMAD.WIDE R2, R7, 0x4, R2 ;  /* 0x0000000407027825 */ /* 0x001fc600078e0202 */
[----:B------:R-:W5:Y:S04]  /*0270*/  @!P1 LDG.E.EL R8, desc[UR4][R4.64] ;  /* 0x0000000404089981 */ /* 0x000f68000c2e1900 */
[----:B------:R0:W5:Y:S01]  /*0280*/  @!P1 LDG.E.EL R9, desc[UR4][R2.64] ;  /* 0x0000000402099981 */ /* 0x000162000c2e1900 */
[----:B-1----:R-:W-:Y:S01]  /*0290*/  IMAD.MOV.U32 R14, RZ, RZ, 0x3e800000 ;  /* 0x3e800000ff0e7424 */ /* 0x002fe200078e00ff */
[----:B0-----:R-:W0:Y:S01]  /*02a0*/  LDC.64 R2, c[0x0][0x238] ;  /* 0x00008e00ff027b82 */ /* 0x001e220000000a00 */
[----:B------:R-:W-:-:S04]  /*02b0*/  LEA R7, R6, R7, 0x6 ;  /* 0x0000000706077211 */ /* 0x000fc800078e30ff */
[----:B------:R-:W-:-:S05]  /*02c0*/  LEA R7, R7, R10, 0x8 ;  /* 0x0000000a07077211 */ /* 0x000fca00078e40ff */
[----:B0-----:R-:W-:-:S04]  /*02d0*/  IMAD.WIDE R2, R7, 0x4, R2 ;  /* 0x0000000407027825 */ /* 0x001fc800078e0202 */
[----:B--2---:R-:W-:-:S04]  /*02e0*/  FADD R0, R0, 9.9999997473787516356e-06 ;  /* 0x3727c5ac00007421 */ /* 0x004fc80000000000 */
[----:B------:R-:W0:Y:S02]  /*02f0*/  MUFU.SQRT R13, R0 ;  /* 0x00000000000d7308 */ /* 0x000e240000002000 */
[C---:B0-----:R-:W-:Y:S02]  /*0300*/  FSETP.GT.AND P1, PT, R13.reuse, 8.50705917302346158658e+37, PT ;  /* 0x7e8000000d00780b */ /* 0x041fe40003f24000 */
[----:B------:R-:W-:-:S11]  /*0310*/  FSETP.GEU.AND P2, PT, R13, 1.175494350822287508e-38, PT ;  /* 0x008000000d00780b */ /* 0x000fd60003f4e000 */
[----:B------:R-:W-:-:S04]  /*0320*/  @P1 FMUL R13, R13, 0.25 ;  /* 0x3e8000000d0d1820 */ /* 0x000fc80000400000 */
[----:B------:R-:W-:-:S06]  /*0330*/  @!P2 FMUL R13, R13, 16777216 ;  /* 0x4b8000000d0da820 */ /* 0x000fcc0000400000 */
[----:B------:R-:W0:Y:S01]  /*0340*/  MUFU.RCP R13, R13 ;  /* 0x0000000d000d7308 */ /* 0x000e220000001000 */
[----:B------:R-:W-:Y:S01]  /*0350*/  FSEL R14, R14, 1, P1 ;  /* 0x3f8000000e0e7808 */ /* 0x000fe20000800000 */
[----:B---3--:R-:W-:-:S04]  /*0360*/  FADD R16, -R11, R16 ;  /* 0x000000100b107221 */ /* 0x008fc80000000100 */
[----:B------:R-:W-:Y:S01]  /*0370*/  @!P2 FMUL R14, R14, 16777216 ;  /* 0x4b8000000e0ea820 */ /* 0x000fe20000400000 */
[----:B----4-:R-:W-:-:S03]  /*0380*/  FADD R12, -R11, R12 ;  /* 0x0000000c0b0c7221 */ /* 0x010fc60000000100 */
[----:B0-----:R-:W-:-:S04]  /*0390*/  FMUL R5, R13, R14 ;  /* 0x0000000e0d057220 */ /* 0x001fc80000400000 */
[-C--:B------:R-:W-:Y:S01]  /*03a0*/  FMUL R11, R16, R5.reuse ;  /* 0x00000005100b7220 */ /* 0x080fe20000400000 */
[----:B------:R-:W-:-:S03]  /*03b0*/  FMUL R5, R12, R5 ;  /* 0x000000050c057220 */ /* 0x000fc60000400000 */
[-CC-:B-----5:R-:W-:Y:S01]  /*03c0*/  FFMA R11, R11, R9.reuse, R8.reuse ;  /* 0x000000090b0b7223 */ /* 0x1a0fe20000000008 */
[----:B------:R-:W-:-:S04]  /*03d0*/  FFMA R5, R5, R9, R8 ;  /* 0x0000000905057223 */ /* 0x000fc80000000008 */
[----:B------:R-:W-:Y:S02]  /*03e0*/  FSETP.GEU.AND P1, PT, R11, RZ, PT ;  /* 0x000000ff0b00720b */ /* 0x000fe40003f2e000 */
[----:B------:R-:W-:Y:S02]  /*03f0*/  FSETP.GEU.AND P2, PT, R5, RZ, PT ;  /* 0x000000ff0500720b */ /* 0x000fe40003f4e000 */
[----:B------:R-:W-:Y:S02]  /*0400*/  FSEL R4, R11, RZ, P1 ;  /* 0x000000ff0b047208 */ /* 0x000fe40000800000 */
[----:B------:R-:W-:Y:S01]  /*0410*/  FSEL R5, R5, RZ, P2 ;  /* 0x000000ff05057208 */ /* 0x000fe20001000000 */
[----:B------:R-:W-:Y:S08]  /*0420*/  @!P0 EXIT ;  /* 0x000000000000894d */ /* 0x000ff00003800000 */
[----:B------:R-:W-:Y:S01]  /*0430*/  STG.E.64 desc[UR4][R2.64], R4 ;  /* 0x0000000402007986 */ /* 0x000fe2000c101b04 */
[----:B------:R-:W-:Y:S05]  /*0440*/  EXIT ;  /* 0x000000000000794d */ /* 0x000fea0003800000 */
.L_x_0:
[----:B------:R-:W-:-:S00]  /*0450*/  BRA `(.L_x_0) ;  /* 0xfffffffc00fc7947 */ /* 0x000fc0000383ffff */
[----:B------:R-:W-:-:S00]  /*0460*/  NOP ;  /* 0x0000000000007918 */ /* 0x000fc00000000000 */
        /* <DEDUP_REMOVED lines=9> */
.L_x_1:


//--------------------- .nv.global.init           --------------------------
	.section	.nv.global.init,"aw",@progbits
.nv.global.init:
	.type		_$_str,@object
	.size		_$_str,(_$_str_$_2 - _$_str)
_$_str:
        /*0000*/ 	.byte	0x5f, 0x5f, 0x43, 0x55, 0x44, 0x41, 0x5f, 0x46, 0x54, 0x5a, 0x00
	.type		_$_str_$_2,@object
	.size		_$_str_$_2,(.L_1 - _$_str_$_2)
_$_str_$_2:
        /*000b*/ 	.byte	0x5f, 0x5f, 0x43, 0x55, 0x44, 0x41, 0x5f, 0x50, 0x52, 0x45, 0x43, 0x5f, 0x53, 0x51, 0x52, 0x54
        /*001b*/ 	.byte	0x00
.L_1:


//--------------------- .nv.constant0.triton_poi_fused__native_batch_norm_legit_no_training_relu_13 --------------------------
	.section	.nv.constant0.triton_poi_fused__native_batch_norm_legit_no_training_relu_13,"a",@progbits
	.sectionflags	@""
	.align	4
.nv.constant0.triton_poi_fused__native_batch_norm_legit_no_training_relu_13:
	.zero		584
